//
// Generated by NVIDIA NVVM Compiler
//
// Compiler Build ID: CL-36424714
// Cuda compilation tools, release 13.0, V13.0.88
// Based on NVVM 20.0.0
//

.version 9.0
.target sm_100
.address_size 64

	// .globl	_Z6kernelPfS_ii
// _ZZ6kernelPfS_iiE3mat has been demoted

.visible .entry _Z6kernelPfS_ii(
	.param .u64 .ptr .align 1 _Z6kernelPfS_ii_param_0,
	.param .u64 .ptr .align 1 _Z6kernelPfS_ii_param_1,
	.param .u32 _Z6kernelPfS_ii_param_2,
	.param .u32 _Z6kernelPfS_ii_param_3
)
{
	.reg .pred 	%p<7>;
	.reg .b32 	%r<23>;
	.reg .b32 	%f<3>;
	.reg .b64 	%rd<9>;
	// demoted variable
	.shared .align 4 .b8 _ZZ6kernelPfS_iiE3mat[4224];
	ld.param.u64 	%rd1, [_Z6kernelPfS_ii_param_0];
	ld.param.u64 	%rd2, [_Z6kernelPfS_ii_param_1];
	ld.param.u32 	%r7, [_Z6kernelPfS_ii_param_2];
	ld.param.u32 	%r8, [_Z6kernelPfS_ii_param_3];
	mov.u32 	%r9, %ctaid.x;
	shl.b32 	%r10, %r9, 5;
	mov.u32 	%r11, %ctaid.y;
	shl.b32 	%r12, %r11, 5;
	mov.u32 	%r1, %tid.y;
	add.s32 	%r2, %r12, %r1;
	mov.u32 	%r3, %tid.x;
	add.s32 	%r4, %r10, %r3;
	add.s32 	%r5, %r10, %r1;
	add.s32 	%r6, %r12, %r3;
	setp.ge.s32 	%p1, %r2, %r8;
	setp.ge.s32 	%p2, %r4, %r7;
	or.pred  	%p3, %p2, %p1;
	@%p3 bra 	$L__BB0_2;
	cvta.to.global.u64 	%rd3, %rd1;
	mad.lo.s32 	%r13, %r7, %r2, %r4;
	mul.wide.s32 	%rd4, %r13, 4;
	add.s64 	%rd5, %rd3, %rd4;
	ld.global.f32 	%f1, [%rd5];
	mov.u32 	%r14, _ZZ6kernelPfS_iiE3mat;
	mad.lo.s32 	%r15, %r1, 132, %r14;
	shl.b32 	%r16, %r3, 2;
	add.s32 	%r17, %r15, %r16;
	st.shared.f32 	[%r17], %f1;
$L__BB0_2:
	bar.sync 	0;
	setp.ge.s32 	%p4, %r6, %r8;
	setp.ge.s32 	%p5, %r5, %r7;
	or.pred  	%p6, %p5, %p4;
	@%p6 bra 	$L__BB0_4;
	mov.u32 	%r18, _ZZ6kernelPfS_iiE3mat;
	mad.lo.s32 	%r19, %r3, 132, %r18;
	shl.b32 	%r20, %r1, 2;
	add.s32 	%r21, %r19, %r20;
	ld.shared.f32 	%f2, [%r21];
	mad.lo.s32 	%r22, %r8, %r5, %r6;
	cvta.to.global.u64 	%rd6, %rd2;
	mul.wide.s32 	%rd7, %r22, 4;
	add.s64 	%rd8, %rd6, %rd7;
	st.global.f32 	[%rd8], %f2;
$L__BB0_4:
	ret;

}


// ===== COMPILED SASS (sm_100) =====

	.target	sm_100

	.elftype	@"ET_EXEC"


//--------------------- .note.nv.tkinfo           --------------------------
	.section	.note.nv.tkinfo,"",@"SHT_NOTE"
	.sectionflags	@"SHF_NOTE_NV_TKINFO"
	.tkinfo
        /*0018*/ 	.word	0x00000002
        /*0030*/ 	.string	""
        /*0030*/ 	.string	"ptxas"
        /*0030*/ 	.string	"Cuda compilation tools, release 13.0, V13.0.88"
        /*0030*/ 	.string	"Build cuda_13.0.r13.0/compiler.36424714_0"
        /*0030*/ 	.string	"-arch sm_100 -m 64 "



//--------------------- .note.nv.cuinfo           --------------------------
	.section	.note.nv.cuinfo,"",@"SHT_NOTE"
	.sectionflags	@"SHF_NOTE_NV_CUINFO"
        /*0018*/ 	.short	0x0002
        /*001a*/ 	.short	0x0064
        /*001c*/ 	.short	0x0082
	.zero		2


//--------------------- .nv.info                  --------------------------
	.section	.nv.info,"",@"SHT_CUDA_INFO"
	.align	4


	//----- nvinfo : EIATTR_REGCOUNT
	.align		4
        /*0000*/ 	.byte	0x04, 0x2f
        /*0002*/ 	.short	(.L_1 - .L_0)
	.align		4
.L_0:
        /*0004*/ 	.word	index@(_Z6kernelPfS_ii)
        /*0008*/ 	.word	0x0000000e


	//----- nvinfo : EIATTR_FRAME_SIZE
	.align		4
.L_1:
        /*000c*/ 	.byte	0x04, 0x11
        /*000e*/ 	.short	(.L_3 - .L_2)
	.align		4
.L_2:
        /*0010*/ 	.word	index@(_Z6kernelPfS_ii)
        /*0014*/ 	.word	0x00000000


	//----- nvinfo : EIATTR_MIN_STACK_SIZE
	.align		4
.L_3:
        /*0018*/ 	.byte	0x04, 0x12
        /*001a*/ 	.short	(.L_5 - .L_4)
	.align		4
.L_4:
        /*001c*/ 	.word	index@(_Z6kernelPfS_ii)
        /*0020*/ 	.word	0x00000000
.L_5:


//--------------------- .nv.compat                --------------------------
	.section	.nv.compat,"",@"SHT_CUDA_COMPAT_INFO"
	.align	4
        /*0000*/ 	.byte	0x02, 0x09, 0x00, 0x00, 0x02, 0x02, 0x01, 0x00, 0x02, 0x05, 0x05, 0x00, 0x03, 0x07, 0x01, 0x01
        /*0010*/ 	.byte	0x02, 0x03, 0x00, 0x00, 0x02, 0x06, 0x01, 0x00, 0x04, 0x0b, 0x08, 0x00, 0x09, 0x00, 0x00, 0x00
        /*0020*/ 	.byte	0x00, 0x00, 0x00, 0x00


//--------------------- .nv.info._Z6kernelPfS_ii  --------------------------
	.section	.nv.info._Z6kernelPfS_ii,"",@"SHT_CUDA_INFO"
	.sectionflags	@""
	.align	4


	//----- nvinfo : EIATTR_CUDA_API_VERSION
	.align		4
        /*0000*/ 	.byte	0x04, 0x37
        /*0002*/ 	.short	(.L_7 - .L_6)
.L_6:
        /*0004*/ 	.word	0x00000082


	//----- nvinfo : EIATTR_KPARAM_INFO
	.align		4
.L_7:
        /*0008*/ 	.byte	0x04, 0x17
        /*000a*/ 	.short	(.L_9 - .L_8)
.L_8:
        /*000c*/ 	.word	0x00000000
        /*0010*/ 	.short	0x0003
        /*0012*/ 	.short	0x0014
        /*0014*/ 	.byte	0x00, 0xf0, 0x11, 0x00


	//----- nvinfo : EIATTR_KPARAM_INFO
	.align		4
.L_9:
        /*0018*/ 	.byte	0x04, 0x17
        /*001a*/ 	.short	(.L_11 - .L_10)
.L_10:
        /*001c*/ 	.word	0x00000000
        /*0020*/ 	.short	0x0002
        /*0022*/ 	.short	0x0010
        /*0024*/ 	.byte	0x00, 0xf0, 0x11, 0x00


	//----- nvinfo : EIATTR_KPARAM_INFO
	.align		4
.L_11:
        /*0028*/ 	.byte	0x04, 0x17
        /*002a*/ 	.short	(.L_13 - .L_12)
.L_12:
        /*002c*/ 	.word	0x00000000
        /*0030*/ 	.short	0x0001
        /*0032*/ 	.short	0x0008
        /*0034*/ 	.byte	0x00, 0xf5, 0x21, 0x00


	//----- nvinfo : EIATTR_KPARAM_INFO
	.align		4
.L_13:
        /*0038*/ 	.byte	0x04, 0x17
        /*003a*/ 	.short	(.L_15 - .L_14)
.L_14:
        /*003c*/ 	.word	0x00000000
        /*0040*/ 	.short	0x0000
        /*0042*/ 	.short	0x0000
        /*0044*/ 	.byte	0x00, 0xf5, 0x21, 0x00


	//----- nvinfo : EIATTR_SPARSE_MMA_MASK
	.align		4
.L_15:
        /*0048*/ 	.byte	0x03, 0x50
        /*004a*/ 	.short	0x0000


	//----- nvinfo : EIATTR_MAXREG_COUNT
	.align		4
        /*004c*/ 	.byte	0x03, 0x1b
        /*004e*/ 	.short	0x00ff


	//----- nvinfo : EIATTR_NUM_BARRIERS
	.align		4
        /*0050*/ 	.byte	0x02, 0x4c
        /*0052*/ 	.byte	0x01
	.zero		1


	//----- nvinfo : EIATTR_MERCURY_ISA_VERSION
	.align		4
        /*0054*/ 	.byte	0x03, 0x5f
        /*0056*/ 	.short	0x0101


	//----- nvinfo : EIATTR_VRC_CTA_INIT_COUNT
	.align		4
        /*0058*/ 	.byte	0x02, 0x4a
	.zero		1
	.zero		1


	//----- nvinfo : EIATTR_EXIT_INSTR_OFFSETS
	.align		4
        /*005c*/ 	.byte	0x04, 0x1c
        /*005e*/ 	.short	(.L_17 - .L_16)


	//   ....[0]....
.L_16:
        /*0060*/ 	.word	0x000001a0


	//   ....[1]....
        /*0064*/ 	.word	0x00000250


	//----- nvinfo : EIATTR_CBANK_PARAM_SIZE
	.align		4
.L_17:
        /*0068*/ 	.byte	0x03, 0x19
        /*006a*/ 	.short	0x0018


	//----- nvinfo : EIATTR_PARAM_CBANK
	.align		4
        /*006c*/ 	.byte	0x04, 0x0a
        /*006e*/ 	.short	(.L_19 - .L_18)
	.align		4
.L_18:
        /*0070*/ 	.word	index@(.nv.constant0._Z6kernelPfS_ii)
        /*0074*/ 	.short	0x0380
        /*0076*/ 	.short	0x0018


	//----- nvinfo : EIATTR_SW_WAR
	.align		4
.L_19:
        /*0078*/ 	.byte	0x04, 0x36
        /*007a*/ 	.short	(.L_21 - .L_20)
.L_20:
        /*007c*/ 	.word	0x00000008
.L_21:


//--------------------- .nv.callgraph             --------------------------
	.section	.nv.callgraph,"",@"SHT_CUDA_CALLGRAPH"
	.align	4
	.sectionentsize	8
	.align		4
        /*0000*/ 	.word	0x00000000
	.align		4
        /*0004*/ 	.word	0xffffffff
	.align		4
        /*0008*/ 	.word	0x00000000
	.align		4
        /*000c*/ 	.word	0xfffffffe
	.align		4
        /*0010*/ 	.word	0x00000000
	.align		4
        /*0014*/ 	.word	0xfffffffd
	.align		4
        /*0018*/ 	.word	0x00000000
	.align		4
        /*001c*/ 	.word	0xfffffffc


//--------------------- .text._Z6kernelPfS_ii     --------------------------
	.section	.text._Z6kernelPfS_ii,"ax",@progbits
	.align	128
        .global         _Z6kernelPfS_ii
        .type           _Z6kernelPfS_ii,@function
        .size           _Z6kernelPfS_ii,(.L_x_1 - _Z6kernelPfS_ii)
        .other          _Z6kernelPfS_ii,@"STO_CUDA_ENTRY STV_DEFAULT"
_Z6kernelPfS_ii:
.text._Z6kernelPfS_ii:
[----:B------:R-:W-:Y:S01]  /*0000*/  LDC R1, c[0x0][0x37c] ;  /* 0x0000df00ff017b82 */ /* 0x000fe20000000800 */
[----:B------:R-:W0:Y:S01]  /*0010*/  S2R R4, SR_CTAID.Y ;  /* 0x0000000000047919 */ /* 0x000e220000002600 */
[----:B------:R-:W1:Y:S01]  /*0020*/  LDCU.64 UR6, c[0x0][0x390] ;  /* 0x00007200ff0677ac */ /* 0x000e620008000a00 */
[----:B------:R-:W0:Y:S01]  /*0030*/  S2R R9, SR_TID.Y ;  /* 0x0000000000097919 */ /* 0x000e220000002200 */
[----:B------:R-:W2:Y:S01]  /*0040*/  LDCU.64 UR4, c[0x0][0x358] ;  /* 0x00006b00ff0477ac */ /* 0x000ea20008000a00 */
[----:B------:R-:W3:Y:S01]  /*0050*/  S2R R11, SR_TID.X ;  /* 0x00000000000b7919 */ /* 0x000ee20000002100 */
[----:B------:R-:W3:Y:S01]  /*0060*/  S2R R6, SR_CTAID.X ;  /* 0x0000000000067919 */ /* 0x000ee20000002500 */
[----:B0-----:R-:W-:-:S05]  /*0070*/  IMAD R0, R4, 0x20, R9 ;  /* 0x0000002004007824 */ /* 0x001fca00078e0209 */
[----:B-1----:R-:W-:Y:S01]  /*0080*/  ISETP.GE.AND P0, PT, R0, UR7, PT ;  /* 0x0000000700007c0c */ /* 0x002fe2000bf06270 */
[----:B---3--:R-:W-:-:S05]  /*0090*/  IMAD R5, R6, 0x20, R11 ;  /* 0x0000002006057824 */ /* 0x008fca00078e020b */
[----:B------:R-:W-:-:S13]  /*00a0*/  ISETP.GE.OR P0, PT, R5, UR6, P0 ;  /* 0x0000000605007c0c */ /* 0x000fda0008706670 */
[----:B------:R-:W0:Y:S01]  /*00b0*/  @!P0 LDC.64 R2, c[0x0][0x380] ;  /* 0x0000e000ff028b82 */ /* 0x000e220000000a00 */
[----:B------:R-:W-:-:S04]  /*00c0*/  @!P0 IMAD R5, R0, UR6, R5 ;  /* 0x0000000600058c24 */ /* 0x000fc8000f8e0205 */
[----:B0-----:R-:W-:-:S06]  /*00d0*/  @!P0 IMAD.WIDE R2, R5, 0x4, R2 ;  /* 0x0000000405028825 */ /* 0x001fcc00078e0202 */
[----:B--2---:R-:W2:Y:S01]  /*00e0*/  @!P0 LDG.E R2, desc[UR4][R2.64] ;  /* 0x0000000402028981 */ /* 0x004ea2000c1e1900 */
[----:B------:R-:W-:Y:S02]  /*00f0*/  @!P0 MOV R0, 0x400 ;  /* 0x0000040000008802 */ /* 0x000fe40000000f00 */
[----:B------:R-:W-:Y:S01]  /*0100*/  LEA R5, R4, R11, 0x5 ;  /* 0x0000000b04057211 */ /* 0x000fe200078e28ff */
[----:B------:R-:W0:Y:S03]  /*0110*/  @!P0 S2R R7, SR_CgaCtaId ;  /* 0x0000000000078919 */ /* 0x000e260000008800 */
[----:B------:R-:W-:Y:S02]  /*0120*/  ISETP.GE.AND P1, PT, R5, UR7, PT ;  /* 0x0000000705007c0c */ /* 0x000fe4000bf26270 */
[----:B0-----:R-:W-:Y:S01]  /*0130*/  @!P0 LEA R4, R7, R0, 0x18 ;  /* 0x0000000007048211 */ /* 0x001fe200078ec0ff */
[----:B------:R-:W-:-:S04]  /*0140*/  IMAD R0, R6, 0x20, R9 ;  /* 0x0000002006007824 */ /* 0x000fc800078e0209 */
[----:B------:R-:W-:Y:S01]  /*0150*/  @!P0 IMAD R4, R9, 0x84, R4 ;  /* 0x0000008409048824 */ /* 0x000fe200078e0204 */
[----:B------:R-:W-:-:S04]  /*0160*/  ISETP.GE.OR P1, PT, R0, UR6, P1 ;  /* 0x0000000600007c0c */ /* 0x000fc80008f26670 */
[----:B------:R-:W-:-:S05]  /*0170*/  @!P0 LEA R7, R11, R4, 0x2 ;  /* 0x000000040b078211 */ /* 0x000fca00078e10ff */
[----:B--2---:R0:W-:Y:S01]  /*0180*/  @!P0 STS [R7], R2 ;  /* 0x0000000207008388 */ /* 0x0041e20000000800 */
[----:B------:R-:W-:Y:S06]  /*0190*/  BAR.SYNC.DEFER_BLOCKING 0x0 ;  /* 0x0000000000007b1d */ /* 0x000fec0000010000 */
[----:B------:R-:W-:Y:S05]  /*01a0*/  @P1 EXIT ;  /* 0x000000000000194d */ /* 0x000fea0003800000 */
[----:B------:R-:W1:Y:S01]  /*01b0*/  S2R R3, SR_CgaCtaId ;  /* 0x0000000000037919 */ /* 0x000e620000008800 */
[----:B0-----:R-:W-:Y:S01]  /*01c0*/  MOV R2, 0x400 ;  /* 0x0000040000027802 */ /* 0x001fe20000000f00 */
[----:B------:R-:W-:-:S03]  /*01d0*/  IMAD R5, R0, UR7, R5 ;  /* 0x0000000700057c24 */ /* 0x000fc6000f8e0205 */
[----:B-1----:R-:W-:-:S05]  /*01e0*/  LEA R2, R3, R2, 0x18 ;  /* 0x0000000203027211 */ /* 0x002fca00078ec0ff */
[----:B------:R-:W-:-:S04]  /*01f0*/  IMAD R2, R11, 0x84, R2 ;  /* 0x000000840b027824 */ /* 0x000fc800078e0202 */
[----:B------:R-:W-:Y:S02]  /*0200*/  IMAD R4, R9, 0x4, R2 ;  /* 0x0000000409047824 */ /* 0x000fe400078e0202 */
[----:B------:R-:W0:Y:S03]  /*0210*/  LDC.64 R2, c[0x0][0x388] ;  /* 0x0000e200ff027b82 */ /* 0x000e260000000a00 */
[----:B------:R-:W1:Y:S01]  /*0220*/  LDS R7, [R4] ;  /* 0x0000000004077984 */ /* 0x000e620000000800 */
[----:B0-----:R-:W-:-:S05]  /*0230*/  IMAD.WIDE R2, R5, 0x4, R2 ;  /* 0x0000000405027825 */ /* 0x001fca00078e0202 */
[----:B-1----:R-:W-:Y:S01]  /*0240*/  STG.E desc[UR4][R2.64], R7 ;  /* 0x0000000702007986 */ /* 0x002fe2000c101904 */
[----:B------:R-:W-:Y:S05]  /*0250*/  EXIT ;  /* 0x000000000000794d */ /* 0x000fea0003800000 */
.L_x_0:
[----:B------:R-:W-:-:S00]  /*0260*/  BRA `(.L_x_0) ;  /* 0xfffffffc00fc7947 */ /* 0x000fc0000383ffff */
[----:B------:R-:W-:-:S00]  /*0270*/  NOP ;  /* 0x0000000000007918 */ /* 0x000fc00000000000 */
        /* <DEDUP_REMOVED lines=8> */
.L_x_1:


//--------------------- .nv.shared._Z6kernelPfS_ii --------------------------
	.section	.nv.shared._Z6kernelPfS_ii,"aw",@nobits
	.sectionflags	@""
	.align	4
.nv.shared._Z6kernelPfS_ii:
	.zero		5248


//--------------------- .nv.shared.reserved.0     --------------------------
	.section	.nv.shared.reserved.0,"aw",@nobits
	.weak		__nv_reservedSMEM_offset_0_alias
	.size		__nv_reservedSMEM_offset_0_alias, 0, 64
	.other		__nv_reservedSMEM_offset_0_alias,@"STO_CUDA_RESERVED_SHARED STV_DEFAULT"
__nv_reservedSMEM_offset_0_alias:
	.zero		0
	.zero		64


//--------------------- .nv.constant0._Z6kernelPfS_ii --------------------------
	.section	.nv.constant0._Z6kernelPfS_ii,"a",@progbits
	.sectionflags	@""
	.align	4
.nv.constant0._Z6kernelPfS_ii:
	.zero		920


//--------------------- SYMBOLS --------------------------

	.type		.nv.reservedSmem.offset0,@object
	.size		.nv.reservedSmem.offset0,0x4
	.type		.nv.reservedSmem.cap,@object
	.size		.nv.reservedSmem.cap,0x4
